//
// Generated by NVIDIA NVVM Compiler
//
// Compiler Build ID: CL-36424714
// Cuda compilation tools, release 13.0, V13.0.88
// Based on NVVM 20.0.0
//

.version 9.0
.target sm_100
.address_size 64

	// .globl	gelu_gate

.visible .entry gelu_gate(
	.param .u64 .ptr .align 1 gelu_gate_param_0,
	.param .u64 .ptr .align 1 gelu_gate_param_1,
	.param .u32 gelu_gate_param_2
)
{
	.reg .pred 	%p<5>;
	.reg .b32 	%r<11>;
	.reg .b32 	%f<26>;
	.reg .b64 	%rd<10>;

	ld.param.u64 	%rd3, [gelu_gate_param_0];
	ld.param.u64 	%rd4, [gelu_gate_param_1];
	ld.param.u32 	%r6, [gelu_gate_param_2];
	mov.u32 	%r7, %ctaid.x;
	mov.u32 	%r1, %ntid.x;
	mov.u32 	%r8, %tid.x;
	mad.lo.s32 	%r10, %r7, %r1, %r8;
	setp.ge.s32 	%p1, %r10, %r6;
	@%p1 bra 	$L__BB0_3;
	mov.u32 	%r9, %nctaid.x;
	mul.lo.s32 	%r3, %r1, %r9;
	cvta.to.global.u64 	%rd1, %rd3;
	cvta.to.global.u64 	%rd2, %rd4;
	mul.wide.s32 	%rd7, %r6, 4;
$L__BB0_2:
	mul.wide.s32 	%rd5, %r10, 4;
	add.s64 	%rd6, %rd1, %rd5;
	ld.global.nc.f32 	%f1, [%rd6];
	add.s64 	%rd8, %rd6, %rd7;
	ld.global.nc.f32 	%f2, [%rd8];
	mul.f32 	%f3, %f1, %f1;
	mul.f32 	%f4, %f1, %f3;
	fma.rn.f32 	%f5, %f4, 0f3D372713, %f1;
	mul.f32 	%f6, %f5, 0f3F4C422A;
	mul.f32 	%f7, %f1, 0f3F000000;
	abs.f32 	%f8, %f6;
	mul.f32 	%f9, %f8, 0f4038AA3B;
	ex2.approx.ftz.f32 	%f10, %f9;
	add.f32 	%f11, %f10, 0f3F800000;
	rcp.approx.ftz.f32 	%f12, %f11;
	fma.rn.f32 	%f13, %f12, 0fC0000000, 0f3F800000;
	setp.ge.f32 	%p2, %f8, 0f41102CB4;
	selp.f32 	%f14, 0f3F800000, %f13, %p2;
	copysign.f32 	%f15, %f6, %f14;
	mul.f32 	%f16, %f6, %f6;
	fma.rn.f32 	%f17, %f16, 0f3C80F082, 0fBD563CAE;
	fma.rn.f32 	%f18, %f17, %f16, 0f3E085941;
	fma.rn.f32 	%f19, %f18, %f16, 0fBEAAA9ED;
	fma.rn.f32 	%f20, %f19, %f16, 0f00000000;
	fma.rn.f32 	%f21, %f20, %f6, %f6;
	setp.ge.f32 	%p3, %f8, 0f3F19999A;
	selp.f32 	%f22, %f15, %f21, %p3;
	add.f32 	%f23, %f22, 0f3F800000;
	mul.f32 	%f24, %f7, %f23;
	mul.f32 	%f25, %f2, %f24;
	add.s64 	%rd9, %rd2, %rd5;
	st.global.f32 	[%rd9], %f25;
	add.s32 	%r10, %r10, %r3;
	setp.lt.s32 	%p4, %r10, %r6;
	@%p4 bra 	$L__BB0_2;
$L__BB0_3:
	ret;

}


// ===== COMPILED SASS (sm_100) =====

	.target	sm_100

	.elftype	@"ET_EXEC"


//--------------------- .note.nv.tkinfo           --------------------------
	.section	.note.nv.tkinfo,"",@"SHT_NOTE"
	.sectionflags	@"SHF_NOTE_NV_TKINFO"
	.tkinfo
        /*0018*/ 	.word	0x00000002
        /*0030*/ 	.string	""
        /*0030*/ 	.string	"ptxas"
        /*0030*/ 	.string	"Cuda compilation tools, release 13.0, V13.0.88"
        /*0030*/ 	.string	"Build cuda_13.0.r13.0/compiler.36424714_0"
        /*0030*/ 	.string	"-arch sm_100 -m 64 "



//--------------------- .note.nv.cuinfo           --------------------------
	.section	.note.nv.cuinfo,"",@"SHT_NOTE"
	.sectionflags	@"SHF_NOTE_NV_CUINFO"
        /*0018*/ 	.short	0x0002
        /*001a*/ 	.short	0x0064
        /*001c*/ 	.short	0x0082
	.zero		2


//--------------------- .nv.info                  --------------------------
	.section	.nv.info,"",@"SHT_CUDA_INFO"
	.align	4


	//----- nvinfo : EIATTR_REGCOUNT
	.align		4
        /*0000*/ 	.byte	0x04, 0x2f
        /*0002*/ 	.short	(.L_1 - .L_0)
	.align		4
.L_0:
        /*0004*/ 	.word	index@(gelu_gate)
        /*0008*/ 	.word	0x00000014


	//----- nvinfo : EIATTR_FRAME_SIZE
	.align		4
.L_1:
        /*000c*/ 	.byte	0x04, 0x11
        /*000e*/ 	.short	(.L_3 - .L_2)
	.align		4
.L_2:
        /*0010*/ 	.word	index@(gelu_gate)
        /*0014*/ 	.word	0x00000000


	//----- nvinfo : EIATTR_MIN_STACK_SIZE
	.align		4
.L_3:
        /*0018*/ 	.byte	0x04, 0x12
        /*001a*/ 	.short	(.L_5 - .L_4)
	.align		4
.L_4:
        /*001c*/ 	.word	index@(gelu_gate)
        /*0020*/ 	.word	0x00000000
.L_5:


//--------------------- .nv.compat                --------------------------
	.section	.nv.compat,"",@"SHT_CUDA_COMPAT_INFO"
	.align	4
        /*0000*/ 	.byte	0x02, 0x09, 0x00, 0x00, 0x02, 0x02, 0x01, 0x00, 0x02, 0x05, 0x05, 0x00, 0x03, 0x07, 0x01, 0x01
        /*0010*/ 	.byte	0x02, 0x03, 0x00, 0x00, 0x02, 0x06, 0x01, 0x00, 0x04, 0x0b, 0x08, 0x00, 0x01, 0x00, 0x00, 0x00
        /*0020*/ 	.byte	0x00, 0x00, 0x00, 0x00


//--------------------- .nv.info.gelu_gate        --------------------------
	.section	.nv.info.gelu_gate,"",@"SHT_CUDA_INFO"
	.sectionflags	@""
	.align	4


	//----- nvinfo : EIATTR_CUDA_API_VERSION
	.align		4
        /*0000*/ 	.byte	0x04, 0x37
        /*0002*/ 	.short	(.L_7 - .L_6)
.L_6:
        /*0004*/ 	.word	0x00000082


	//----- nvinfo : EIATTR_KPARAM_INFO
	.align		4
.L_7:
        /*0008*/ 	.byte	0x04, 0x17
        /*000a*/ 	.short	(.L_9 - .L_8)
.L_8:
        /*000c*/ 	.word	0x00000000
        /*0010*/ 	.short	0x0002
        /*0012*/ 	.short	0x0010
        /*0014*/ 	.byte	0x00, 0xf0, 0x11, 0x00


	//----- nvinfo : EIATTR_KPARAM_INFO
	.align		4
.L_9:
        /*0018*/ 	.byte	0x04, 0x17
        /*001a*/ 	.short	(.L_11 - .L_10)
.L_10:
        /*001c*/ 	.word	0x00000000
        /*0020*/ 	.short	0x0001
        /*0022*/ 	.short	0x0008
        /*0024*/ 	.byte	0x00, 0xf5, 0x21, 0x00


	//----- nvinfo : EIATTR_KPARAM_INFO
	.align		4
.L_11:
        /*0028*/ 	.byte	0x04, 0x17
        /*002a*/ 	.short	(.L_13 - .L_12)
.L_12:
        /*002c*/ 	.word	0x00000000
        /*0030*/ 	.short	0x0000
        /*0032*/ 	.short	0x0000
        /*0034*/ 	.byte	0x00, 0xf5, 0x21, 0x00


	//----- nvinfo : EIATTR_SPARSE_MMA_MASK
	.align		4
.L_13:
        /*0038*/ 	.byte	0x03, 0x50
        /*003a*/ 	.short	0x0000


	//----- nvinfo : EIATTR_MAXREG_COUNT
	.align		4
        /*003c*/ 	.byte	0x03, 0x1b
        /*003e*/ 	.short	0x00ff


	//----- nvinfo : EIATTR_MERCURY_ISA_VERSION
	.align		4
        /*0040*/ 	.byte	0x03, 0x5f
        /*0042*/ 	.short	0x0101


	//----- nvinfo : EIATTR_VRC_CTA_INIT_COUNT
	.align		4
        /*0044*/ 	.byte	0x02, 0x4a
	.zero		1
	.zero		1


	//----- nvinfo : EIATTR_EXIT_INSTR_OFFSETS
	.align		4
        /*0048*/ 	.byte	0x04, 0x1c
        /*004a*/ 	.short	(.L_15 - .L_14)


	//   ....[0]....
.L_14:
        /*004c*/ 	.word	0x00000070


	//   ....[1]....
        /*0050*/ 	.word	0x000002f0


	//----- nvinfo : EIATTR_CRS_STACK_SIZE
	.align		4
.L_15:
        /*0054*/ 	.byte	0x04, 0x1e
        /*0056*/ 	.short	(.L_17 - .L_16)
.L_16:
        /*0058*/ 	.word	0x00000000


	//----- nvinfo : EIATTR_CBANK_PARAM_SIZE
	.align		4
.L_17:
        /*005c*/ 	.byte	0x03, 0x19
        /*005e*/ 	.short	0x0014


	//----- nvinfo : EIATTR_PARAM_CBANK
	.align		4
        /*0060*/ 	.byte	0x04, 0x0a
        /*0062*/ 	.short	(.L_19 - .L_18)
	.align		4
.L_18:
        /*0064*/ 	.word	index@(.nv.constant0.gelu_gate)
        /*0068*/ 	.short	0x0380
        /*006a*/ 	.short	0x0014


	//----- nvinfo : EIATTR_SW_WAR
	.align		4
.L_19:
        /*006c*/ 	.byte	0x04, 0x36
        /*006e*/ 	.short	(.L_21 - .L_20)
.L_20:
        /*0070*/ 	.word	0x00000008
.L_21:


//--------------------- .nv.callgraph             --------------------------
	.section	.nv.callgraph,"",@"SHT_CUDA_CALLGRAPH"
	.align	4
	.sectionentsize	8
	.align		4
        /*0000*/ 	.word	0x00000000
	.align		4
        /*0004*/ 	.word	0xffffffff
	.align		4
        /*0008*/ 	.word	0x00000000
	.align		4
        /*000c*/ 	.word	0xfffffffe
	.align		4
        /*0010*/ 	.word	0x00000000
	.align		4
        /*0014*/ 	.word	0xfffffffd
	.align		4
        /*0018*/ 	.word	0x00000000
	.align		4
        /*001c*/ 	.word	0xfffffffc


//--------------------- .text.gelu_gate           --------------------------
	.section	.text.gelu_gate,"ax",@progbits
	.align	128
        .global         gelu_gate
        .type           gelu_gate,@function
        .size           gelu_gate,(.L_x_2 - gelu_gate)
        .other          gelu_gate,@"STO_CUDA_ENTRY STV_DEFAULT"
gelu_gate:
.text.gelu_gate:
[----:B------:R-:W-:Y:S01]  /*0000*/  LDC R1, c[0x0][0x37c] ;  /* 0x0000df00ff017b82 */ /* 0x000fe20000000800 */
[----:B------:R-:W0:Y:S07]  /*0010*/  S2R R0, SR_TID.X ;  /* 0x0000000000007919 */ /* 0x000e2e0000002100 */
[----:B------:R-:W0:Y:S08]  /*0020*/  S2UR UR4, SR_CTAID.X ;  /* 0x00000000000479c3 */ /* 0x000e300000002500 */
[----:B------:R-:W0:Y:S08]  /*0030*/  LDC R7, c[0x0][0x360] ;  /* 0x0000d800ff077b82 */ /* 0x000e300000000800 */
[----:B------:R-:W1:Y:S01]  /*0040*/  LDC R6, c[0x0][0x390] ;  /* 0x0000e400ff067b82 */ /* 0x000e620000000800 */
[----:B0-----:R-:W-:-:S05]  /*0050*/  IMAD R9, R7, UR4, R0 ;  /* 0x0000000407097c24 */ /* 0x001fca000f8e0200 */
[----:B-1----:R-:W-:-:S13]  /*0060*/  ISETP.GE.AND P0, PT, R9, R6, PT ;  /* 0x000000060900720c */ /* 0x002fda0003f06270 */
[----:B------:R-:W-:Y:S05]  /*0070*/  @P0 EXIT ;  /* 0x000000000000094d */ /* 0x000fea0003800000 */
[----:B------:R-:W0:Y:S01]  /*0080*/  LDC.64 R2, c[0x0][0x380] ;  /* 0x0000e000ff027b82 */ /* 0x000e220000000a00 */
[----:B------:R-:W1:Y:S01]  /*0090*/  LDCU UR4, c[0x0][0x370] ;  /* 0x00006e00ff0477ac */ /* 0x000e620008000800 */
[----:B------:R-:W2:Y:S06]  /*00a0*/  LDCU.64 UR6, c[0x0][0x358] ;  /* 0x00006b00ff0677ac */ /* 0x000eac0008000a00 */
[----:B------:R-:W3:Y:S01]  /*00b0*/  LDC.64 R4, c[0x0][0x388] ;  /* 0x0000e200ff047b82 */ /* 0x000ee20000000a00 */
[----:B-1----:R-:W-:-:S07]  /*00c0*/  IMAD R7, R7, UR4, RZ ;  /* 0x0000000407077c24 */ /* 0x002fce000f8e02ff */
.L_x_0:
[----:B01----:R-:W-:-:S05]  /*00d0*/  IMAD.WIDE R12, R9, 0x4, R2 ;  /* 0x00000004090c7825 */ /* 0x003fca00078e0202 */
[----:B--2---:R0:W2:Y:S01]  /*00e0*/  LDG.E.CONSTANT R10, desc[UR6][R12.64] ;  /* 0x000000060c0a7981 */ /* 0x0040a2000c1e9900 */
[----:B------:R-:W-:-:S05]  /*00f0*/  IMAD.WIDE R14, R6, 0x4, R12 ;  /* 0x00000004060e7825 */ /* 0x000fca00078e020c */
[----:B------:R1:W4:Y:S01]  /*0100*/  LDG.E.CONSTANT R8, desc[UR6][R14.64] ;  /* 0x000000060e087981 */ /* 0x000322000c1e9900 */
[----:B------:R-:W-:Y:S01]  /*0110*/  HFMA2 R17, -RZ, RZ, 1.875, 0 ;  /* 0x3f800000ff117431 */ /* 0x000fe200000001ff */
[----:B0-----:R-:W-:Y:S01]  /*0120*/  MOV R12, 0x3c80f082 ;  /* 0x3c80f082000c7802 */ /* 0x001fe20000000f00 */
[----:B--2---:R-:W-:-:S04]  /*0130*/  FMUL R11, R10, R10 ;  /* 0x0000000a0a0b7220 */ /* 0x004fc80000400000 */
[----:B------:R-:W-:-:S04]  /*0140*/  FMUL R11, R10, R11 ;  /* 0x0000000b0a0b7220 */ /* 0x000fc80000400000 */
[----:B------:R-:W-:Y:S01]  /*0150*/  FFMA R11, R11, 0.044714998453855514526, R10 ;  /* 0x3d3727130b0b7823 */ /* 0x000fe2000000000a */
[----:B------:R-:W-:-:S03]  /*0160*/  FMUL R10, R10, 0.5 ;  /* 0x3f0000000a0a7820 */ /* 0x000fc60000400000 */
[----:B------:R-:W-:-:S04]  /*0170*/  FMUL R11, R11, 0.79788458347320556641 ;  /* 0x3f4c422a0b0b7820 */ /* 0x000fc80000400000 */
[C---:B------:R-:W-:Y:S01]  /*0180*/  FMUL R0, |R11|.reuse, 2.8853900432586669922 ;  /* 0x4038aa3b0b007820 */ /* 0x040fe20000400200 */
[C---:B------:R-:W-:Y:S01]  /*0190*/  FMUL R13, R11.reuse, R11 ;  /* 0x0000000b0b0d7220 */ /* 0x040fe20000400000 */
[C---:B------:R-:W-:Y:S02]  /*01a0*/  FSETP.GE.AND P1, PT, |R11|.reuse, 0.60000002384185791016, PT ;  /* 0x3f19999a0b00780b */ /* 0x040fe40003f26200 */
[----:B------:R-:W-:Y:S01]  /*01b0*/  FSETP.GE.AND P0, PT, |R11|, 9.010913848876953125, PT ;  /* 0x41102cb40b00780b */ /* 0x000fe20003f06200 */
[C---:B-1----:R-:W-:Y:S01]  /*01c0*/  FFMA R14, R13.reuse, R12, -0.052303962409496307373 ;  /* 0xbd563cae0d0e7423 */ /* 0x042fe2000000000c */
[----:B------:R-:W0:Y:S03]  /*01d0*/  MUFU.EX2 R0, R0 ;  /* 0x0000000000007308 */ /* 0x000e260000000800 */
[----:B------:R-:W-:Y:S01]  /*01e0*/  FFMA R14, R13, R14, 0.1331529766321182251 ;  /* 0x3e0859410d0e7423 */ /* 0x000fe2000000000e */
[----:B0-----:R-:W-:-:S03]  /*01f0*/  FADD R16, R0, 1 ;  /* 0x3f80000000107421 */ /* 0x001fc60000000000 */
[----:B------:R-:W-:-:S04]  /*0200*/  FFMA R0, R13, R14, -0.33332768082618713379 ;  /* 0xbeaaa9ed0d007423 */ /* 0x000fc8000000000e */
[----:B------:R-:W-:Y:S01]  /*0210*/  FFMA R0, R13, R0, RZ ;  /* 0x000000000d007223 */ /* 0x000fe200000000ff */
[----:B------:R-:W0:Y:S02]  /*0220*/  MUFU.RCP R16, R16 ;  /* 0x0000001000107308 */ /* 0x000e240000001000 */
[----:B0-----:R-:W-:-:S05]  /*0230*/  FFMA R12, R16, -2, R17 ;  /* 0xc0000000100c7823 */ /* 0x001fca0000000011 */
[----:B------:R-:W-:-:S04]  /*0240*/  FSEL R12, R12, 1, !P0 ;  /* 0x3f8000000c0c7808 */ /* 0x000fc80004000000 */
[--C-:B------:R-:W-:Y:S01]  /*0250*/  LOP3.LUT R12, R12, 0x80000000, R11.reuse, 0xb8, !PT ;  /* 0x800000000c0c7812 */ /* 0x100fe200078eb80b */
[----:B------:R-:W-:-:S04]  /*0260*/  @!P1 FFMA R12, R11, R0, R11 ;  /* 0x000000000b0c9223 */ /* 0x000fc8000000000b */
[----:B------:R-:W-:-:S04]  /*0270*/  FADD R11, R12, 1 ;  /* 0x3f8000000c0b7421 */ /* 0x000fc80000000000 */
[----:B------:R-:W-:Y:S01]  /*0280*/  FMUL R13, R10, R11 ;  /* 0x0000000b0a0d7220 */ /* 0x000fe20000400000 */
[----:B---3--:R-:W-:Y:S01]  /*0290*/  IMAD.WIDE R10, R9, 0x4, R4 ;  /* 0x00000004090a7825 */ /* 0x008fe200078e0204 */
[----:B------:R-:W-:-:S03]  /*02a0*/  IADD3 R9, PT, PT, R7, R9, RZ ;  /* 0x0000000907097210 */ /* 0x000fc60007ffe0ff */
[----:B----4-:R-:W-:Y:S01]  /*02b0*/  FMUL R13, R8, R13 ;  /* 0x0000000d080d7220 */ /* 0x010fe20000400000 */
[----:B------:R-:W-:-:S04]  /*02c0*/  ISETP.GE.AND P0, PT, R9, R6, PT ;  /* 0x000000060900720c */ /* 0x000fc80003f06270 */
[----:B------:R1:W-:Y:S09]  /*02d0*/  STG.E desc[UR6][R10.64], R13 ;  /* 0x0000000d0a007986 */ /* 0x0003f2000c101906 */
[----:B------:R-:W-:Y:S05]  /*02e0*/  @!P0 BRA `(.L_x_0) ;  /* 0xfffffffc00788947 */ /* 0x000fea000383ffff */
[----:B------:R-:W-:Y:S05]  /*02f0*/  EXIT ;  /* 0x000000000000794d */ /* 0x000fea0003800000 */
.L_x_1:
[----:B------:R-:W-:-:S00]  /*0300*/  BRA `(.L_x_1) ;  /* 0xfffffffc00fc7947 */ /* 0x000fc0000383ffff */
[----:B------:R-:W-:-:S00]  /*0310*/  NOP ;  /* 0x0000000000007918 */ /* 0x000fc00000000000 */
        /* <DEDUP_REMOVED lines=14> */
.L_x_2:


//--------------------- .nv.shared.reserved.0     --------------------------
	.section	.nv.shared.reserved.0,"aw",@nobits
	.weak		__nv_reservedSMEM_offset_0_alias
	.size		__nv_reservedSMEM_offset_0_alias, 0, 64
	.other		__nv_reservedSMEM_offset_0_alias,@"STO_CUDA_RESERVED_SHARED STV_DEFAULT"
__nv_reservedSMEM_offset_0_alias:
	.zero		0
	.zero		64


//--------------------- .nv.constant0.gelu_gate   --------------------------
	.section	.nv.constant0.gelu_gate,"a",@progbits
	.sectionflags	@""
	.align	4
.nv.constant0.gelu_gate:
	.zero		916


//--------------------- SYMBOLS --------------------------

	.type		.nv.reservedSmem.offset0,@object
	.size		.nv.reservedSmem.offset0,0x4
